	.headerflags	@"EF_CUDA_TEXMODE_UNIFIED EF_CUDA_64BIT_ADDRESS EF_CUDA_ACCELERATORS EF_CUDA_SM90 EF_CUDA_VIRTUAL_SM(EF_CUDA_SM90)"
	.elftype	@"ET_EXEC"


//--------------------- .nv.info                  --------------------------
	.section	.nv.info,"",@"SHT_CUDA_INFO"
	.align	4


	//----- nvinfo : EIATTR_REGCOUNT
	.align		4
        /*0000*/ 	.byte	0x04, 0x2f
        /*0002*/ 	.short	(.L_3 - .L_2)
	.align		4
.L_2:
        /*0004*/ 	.word	index@(triton_poi_fused__native_batch_norm_legit_no_training_19)
        /*0008*/ 	.word	0x00000012


	//----- nvinfo : EIATTR_MIN_STACK_SIZE
	.align		4
.L_3:
        /*000c*/ 	.byte	0x04, 0x12
        /*000e*/ 	.short	(.L_5 - .L_4)
	.align		4
.L_4:
        /*0010*/ 	.word	index@(triton_poi_fused__native_batch_norm_legit_no_training_19)
        /*0014*/ 	.word	0x00000000


	//----- nvinfo : EIATTR_FRAME_SIZE
	.align		4
.L_5:
        /*0018*/ 	.byte	0x04, 0x11
        /*001a*/ 	.short	(.L_7 - .L_6)
	.align		4
.L_6:
        /*001c*/ 	.word	index@(triton_poi_fused__native_batch_norm_legit_no_training_19)
        /*0020*/ 	.word	0x00000000


	//----- nvinfo : EIATTR_MIN_STACK_SIZE
	.align		4
.L_7:
        /*0024*/ 	.byte	0x04, 0x12
        /*0026*/ 	.short	(.L_9 - .L_8)
	.align		4
.L_8:
        /*0028*/ 	.word	index@(triton_poi_fused__native_batch_norm_legit_no_training_19)
        /*002c*/ 	.word	0x00000000
.L_9:


//--------------------- .nv.info.triton_poi_fused__native_batch_norm_legit_no_training_19 --------------------------
	.section	.nv.info.triton_poi_fused__native_batch_norm_legit_no_training_19,"",@"SHT_CUDA_INFO"
	.sectionflags	@""
	.align	4


	//----- nvinfo : EIATTR_CUDA_API_VERSION
	.align		4
        /*0000*/ 	.byte	0x04, 0x37
        /*0002*/ 	.short	(.L_11 - .L_10)
.L_10:
        /*0004*/ 	.word	0x0000007c


	//----- nvinfo : EIATTR_KPARAM_INFO
	.align		4
.L_11:
        /*0008*/ 	.byte	0x04, 0x17
        /*000a*/ 	.short	(.L_13 - .L_12)
.L_12:
        /*000c*/ 	.word	0x00000000
        /*0010*/ 	.short	0x0006
        /*0012*/ 	.short	0x0030
        /*0014*/ 	.byte	0x00, 0xf0, 0x11, 0x00


	//----- nvinfo : EIATTR_KPARAM_INFO
	.align		4
.L_13:
        /*0018*/ 	.byte	0x04, 0x17
        /*001a*/ 	.short	(.L_15 - .L_14)
.L_14:
        /*001c*/ 	.word	0x00000000
        /*0020*/ 	.short	0x0005
        /*0022*/ 	.short	0x0028
        /*0024*/ 	.byte	0x00, 0xf4, 0x21, 0x00


	//----- nvinfo : EIATTR_KPARAM_INFO
	.align		4
.L_15:
        /*0028*/ 	.byte	0x04, 0x17
        /*002a*/ 	.short	(.L_17 - .L_16)
.L_16:
        /*002c*/ 	.word	0x00000000
        /*0030*/ 	.short	0x0004
        /*0032*/ 	.short	0x0020
        /*0034*/ 	.byte	0x00, 0xf4, 0x21, 0x00


	//----- nvinfo : EIATTR_KPARAM_INFO
	.align		4
.L_17:
        /*0038*/ 	.byte	0x04, 0x17
        /*003a*/ 	.short	(.L_19 - .L_18)
.L_18:
        /*003c*/ 	.word	0x00000000
        /*0040*/ 	.short	0x0003
        /*0042*/ 	.short	0x0018
        /*0044*/ 	.byte	0x00, 0xf4, 0x21, 0x00


	//----- nvinfo : EIATTR_KPARAM_INFO
	.align		4
.L_19:
        /*0048*/ 	.byte	0x04, 0x17
        /*004a*/ 	.short	(.L_21 - .L_20)
.L_20:
        /*004c*/ 	.word	0x00000000
        /*0050*/ 	.short	0x0002
        /*0052*/ 	.short	0x0010
        /*0054*/ 	.byte	0x00, 0xf4, 0x21, 0x00


	//----- nvinfo : EIATTR_KPARAM_INFO
	.align		4
.L_21:
        /*0058*/ 	.byte	0x04, 0x17
        /*005a*/ 	.short	(.L_23 - .L_22)
.L_22:
        /*005c*/ 	.word	0x00000000
        /*0060*/ 	.short	0x0001
        /*0062*/ 	.short	0x0008
        /*0064*/ 	.byte	0x00, 0xf4, 0x21, 0x00


	//----- nvinfo : EIATTR_KPARAM_INFO
	.align		4
.L_23:
        /*0068*/ 	.byte	0x04, 0x17
        /*006a*/ 	.short	(.L_25 - .L_24)
.L_24:
        /*006c*/ 	.word	0x00000000
        /*0070*/ 	.short	0x0000
        /*0072*/ 	.short	0x0000
        /*0074*/ 	.byte	0x00, 0xf4, 0x21, 0x00


	//----- nvinfo : EIATTR_SPARSE_MMA_MASK
	.align		4
.L_25:
        /*0078*/ 	.byte	0x03, 0x50
        /*007a*/ 	.short	0x0000


	//----- nvinfo : EIATTR_MAXREG_COUNT
	.align		4
        /*007c*/ 	.byte	0x03, 0x1b
        /*007e*/ 	.short	0x00ff


	//----- nvinfo : EIATTR_EXIT_INSTR_OFFSETS
	.align		4
        /*0080*/ 	.byte	0x04, 0x1c
        /*0082*/ 	.short	(.L_27 - .L_26)


	//   ....[0]....
.L_26:
        /*0084*/ 	.word	0x000002d0


	//   ....[1]....
        /*0088*/ 	.word	0x000002f0


	//----- nvinfo : EIATTR_REQNTID
	.align		4
.L_27:
        /*008c*/ 	.byte	0x04, 0x10
        /*008e*/ 	.short	(.L_29 - .L_28)
.L_28:
        /*0090*/ 	.word	0x00000080
        /*0094*/ 	.word	0x00000001
        /*0098*/ 	.word	0x00000001


	//----- nvinfo : EIATTR_CBANK_PARAM_SIZE
	.align		4
.L_29:
        /*009c*/ 	.byte	0x03, 0x19
        /*009e*/ 	.short	0x0034


	//----- nvinfo : EIATTR_PARAM_CBANK
	.align		4
        /*00a0*/ 	.byte	0x04, 0x0a
        /*00a2*/ 	.short	(.L_31 - .L_30)
	.align		4
.L_30:
        /*00a4*/ 	.word	index@(.nv.constant0.triton_poi_fused__native_batch_norm_legit_no_training_19)
        /*00a8*/ 	.short	0x0210
        /*00aa*/ 	.short	0x0034


	//----- nvinfo : EIATTR_SW_WAR
	.align		4
.L_31:
        /*00ac*/ 	.byte	0x04, 0x36
        /*00ae*/ 	.short	(.L_33 - .L_32)
.L_32:
        /*00b0*/ 	.word	0x00000008
.L_33:


//--------------------- .nv.callgraph             --------------------------
	.section	.nv.callgraph,"",@"SHT_CUDA_CALLGRAPH"
	.align	4
	.sectionentsize	8
	.align		4
        /*0000*/ 	.word	0x00000000
	.align		4
        /*0004*/ 	.word	0xffffffff
	.align		4
        /*0008*/ 	.word	0x00000000
	.align		4
        /*000c*/ 	.word	0xfffffffe
	.align		4
        /*0010*/ 	.word	0x00000000
	.align		4
        /*0014*/ 	.word	0xfffffffd
	.align		4
        /*0018*/ 	.word	0x00000000
	.align		4
        /*001c*/ 	.word	0xfffffffc


//--------------------- .nv.constant4             --------------------------
	.section	.nv.constant4,"a",@progbits
	.align	8
	.align		8
.nv.constant4:
        /*0000*/ 	.dword	_$_str
	.align		8
        /*0008*/ 	.dword	_$_str_$_2


//--------------------- .text.triton_poi_fused__native_batch_norm_legit_no_training_19 --------------------------
	.section	.text.triton_poi_fused__native_batch_norm_legit_no_training_19,"ax",@progbits
	.align	128
        .global         triton_poi_fused__native_batch_norm_legit_no_training_19
        .type           triton_poi_fused__native_batch_norm_legit_no_training_19,@function
        .size           triton_poi_fused__native_batch_norm_legit_no_training_19,(.L_x_1 - triton_poi_fused__native_batch_norm_legit_no_training_19)
        .other          triton_poi_fused__native_batch_norm_legit_no_training_19,@"STO_CUDA_ENTRY STV_DEFAULT"
triton_poi_fused__native_batch_norm_legit_no_training_19:
.text.triton_poi_fused__native_batch_norm_legit_no_training_19:
[----:B------:R-:W0:Y:S01]  /*0000*/  LDC R1, c[0x0][0x28] ;  /* 0x00000a00ff017b82 */ /* 0x000e220000000800 */
[----:B------:R-:W1:Y:S07]  /*0010*/  S2R R0, SR_TID.X ;  /* 0x0000000000007919 */ /* 0x000e6e0000002100 */
[----:B------:R-:W2:Y:S01]  /*0020*/  LDC.64 R8, c[0x0][0x220] ;  /* 0x00008800ff087b82 */ /* 0x000ea20000000a00 */
[----:B------:R-:W-:Y:S01]  /*0030*/  HFMA2.MMA R14, -RZ, RZ, 0, 0 ;  /* 0x00000000ff0e7435 */ /* 0x000fe200000001ff */
[----:B------:R-:W-:Y:S01]  /*0040*/  ULDC.64 UR4, c[0x0][0x208] ;  /* 0x0000820000047ab9 */ /* 0x000fe20000000a00 */
[----:B------:R-:W3:Y:S05]  /*0050*/  S2R R3, SR_CTAID.X ;  /* 0x0000000000037919 */ /* 0x000eea0000002500 */
[----:B------:R-:W4:Y:S08]  /*0060*/  LDC.64 R4, c[0x0][0x210] ;  /* 0x00008400ff047b82 */ /* 0x000f300000000a00 */
[----:B------:R-:W5:Y:S08]  /*0070*/  LDC.64 R6, c[0x0][0x218] ;  /* 0x00008600ff067b82 */ /* 0x000f700000000a00 */
[----:B------:R-:W5:Y:S01]  /*0080*/  LDC.64 R10, c[0x0][0x228] ;  /* 0x00008a00ff0a7b82 */ /* 0x000f620000000a00 */
[----:B-1----:R-:W-:-:S07]  /*0090*/  LOP3.LUT R0, R0, 0x7f, RZ, 0xc0, !PT ;  /* 0x0000007f00007812 */ /* 0x002fce00078ec0ff */
[----:B------:R-:W1:Y:S01]  /*00a0*/  LDC.64 R12, c[0x0][0x230] ;  /* 0x00008c00ff0c7b82 */ /* 0x000e620000000a00 */
[----:B---3--:R-:W-:-:S04]  /*00b0*/  LEA R0, R3, R0, 0x7 ;  /* 0x0000000003007211 */ /* 0x008fc800078e38ff */
[C---:B------:R-:W-:Y:S01]  /*00c0*/  ISETP.GE.AND P2, PT, R0.reuse, 0xa00, PT ;  /* 0x00000a000000780c */ /* 0x040fe20003f46270 */
[----:B------:R-:W-:-:S05]  /*00d0*/  IMAD.HI R2, R0, 0x66666667, RZ ;  /* 0x6666666700027827 */ /* 0x000fca00078e02ff */
[----:B------:R-:W-:-:S04]  /*00e0*/  SHF.R.U32.HI R3, RZ, 0x1f, R2 ;  /* 0x0000001fff037819 */ /* 0x000fc80000011602 */
[----:B------:R-:W-:-:S05]  /*00f0*/  LEA.HI.SX32 R3, R2, R3, 0x1c ;  /* 0x0000000302037211 */ /* 0x000fca00078fe2ff */
[----:B------:R-:W-:-:S04]  /*0100*/  IMAD R15, R3, -0x28, R0 ;  /* 0xffffffd8030f7824 */ /* 0x000fc800078e0200 */
[----:B--2---:R-:W-:-:S05]  /*0110*/  IMAD.WIDE R8, R15, 0x4, R8 ;  /* 0x000000040f087825 */ /* 0x004fca00078e0208 */
[----:B------:R2:W3:Y:S01]  /*0120*/  @!P2 LDG.E.EL R14, desc[UR4][R8.64] ;  /* 0x00000004080ea981 */ /* 0x0004e2000c2e1900 */
[----:B------:R-:W-:Y:S01]  /*0130*/  CS2R R2, SRZ ;  /* 0x0000000000027805 */ /* 0x000fe2000001ff00 */
[----:B----4-:R-:W-:-:S04]  /*0140*/  IMAD.WIDE R4, R0, 0x4, R4 ;  /* 0x0000000400047825 */ /* 0x010fc800078e0204 */
[C---:B-----5:R-:W-:Y:S01]  /*0150*/  IMAD.WIDE R6, R15.reuse, 0x4, R6 ;  /* 0x000000040f067825 */ /* 0x060fe200078e0206 */
[----:B------:R4:W5:Y:S03]  /*0160*/  @!P2 LDG.E R2, desc[UR4][R4.64] ;  /* 0x000000040402a981 */ /* 0x000966000c1e1900 */
[C---:B0-2---:R-:W-:Y:S01]  /*0170*/  IMAD.WIDE R8, R15.reuse, 0x4, R10 ;  /* 0x000000040f087825 */ /* 0x045fe200078e020a */
[----:B------:R0:W5:Y:S03]  /*0180*/  @!P2 LDG.E.EL R3, desc[UR4][R6.64] ;  /* 0x000000040603a981 */ /* 0x000166000c2e1900 */
[----:B-1----:R-:W-:Y:S01]  /*0190*/  IMAD.WIDE R10, R15, 0x4, R12 ;  /* 0x000000040f0a7825 */ /* 0x002fe200078e020c */
[----:B------:R-:W-:Y:S01]  /*01a0*/  CS2R R12, SRZ ;  /* 0x00000000000c7805 */ /* 0x000fe2000001ff00 */
[----:B----4-:R-:W1:Y:S05]  /*01b0*/  LDC.64 R4, c[0x0][0x238] ;  /* 0x00008e00ff047b82 */ /* 0x010e6a0000000a00 */
[----:B------:R-:W2:Y:S04]  /*01c0*/  @!P2 LDG.E.EL R12, desc[UR4][R8.64] ;  /* 0x00000004080ca981 */ /* 0x000ea8000c2e1900 */
[----:B------:R-:W2:Y:S01]  /*01d0*/  @!P2 LDG.E.EL R13, desc[UR4][R10.64] ;  /* 0x000000040a0da981 */ /* 0x000ea2000c2e1900 */
[----:B0-----:R-:W-:Y:S01]  /*01e0*/  MOV R6, 0x3e800000 ;  /* 0x3e80000000067802 */ /* 0x001fe20000000f00 */
[----:B---3--:R-:W-:-:S04]  /*01f0*/  FADD R14, R14, 9.9999997473787516356e-06 ;  /* 0x3727c5ac0e0e7421 */ /* 0x008fc80000000000 */
[----:B------:R-:W0:Y:S01]  /*0200*/  MUFU.SQRT R15, R14 ;  /* 0x0000000e000f7308 */ /* 0x000e220000002000 */
[----:B-----5:R-:W-:Y:S01]  /*0210*/  FADD R2, -R3, R2 ;  /* 0x0000000203027221 */ /* 0x020fe20000000100 */
[C---:B0-----:R-:W-:Y:S02]  /*0220*/  FSETP.GT.AND P0, PT, R15.reuse, 8.50705917302346158658e+37, PT ;  /* 0x7e8000000f00780b */ /* 0x041fe40003f04000 */
[----:B------:R-:W-:Y:S02]  /*0230*/  FSETP.GEU.AND P1, PT, R15, 1.175494350822287508e-38, PT ;  /* 0x008000000f00780b */ /* 0x000fe40003f2e000 */
[----:B------:R-:W-:-:S09]  /*0240*/  FSEL R6, R6, 1, P0 ;  /* 0x3f80000006067808 */ /* 0x000fd20000000000 */
[----:B------:R-:W-:Y:S02]  /*0250*/  @P0 FMUL R15, R15, 0.25 ;  /* 0x3e8000000f0f0820 */ /* 0x000fe40000400000 */
[----:B------:R-:W-:Y:S02]  /*0260*/  @!P1 FMUL R6, R6, 16777216 ;  /* 0x4b80000006069820 */ /* 0x000fe40000400000 */
[----:B------:R-:W-:-:S06]  /*0270*/  @!P1 FMUL R15, R15, 16777216 ;  /* 0x4b8000000f0f9820 */ /* 0x000fcc0000400000 */
[----:B------:R-:W0:Y:S02]  /*0280*/  MUFU.RCP R15, R15 ;  /* 0x0000000f000f7308 */ /* 0x000e240000001000 */
[----:B0-----:R-:W-:-:S04]  /*0290*/  FMUL R3, R15, R6 ;  /* 0x000000060f037220 */ /* 0x001fc80000400000 */
[----:B------:R-:W-:Y:S01]  /*02a0*/  FMUL R6, R2, R3 ;  /* 0x0000000302067220 */ /* 0x000fe20000400000 */
[----:B-1----:R-:W-:-:S04]  /*02b0*/  IMAD.WIDE R2, R0, 0x4, R4 ;  /* 0x0000000400027825 */ /* 0x002fc800078e0204 */
[----:B--2---:R-:W-:Y:S01]  /*02c0*/  FFMA R13, R6, R12, R13 ;  /* 0x0000000c060d7223 */ /* 0x004fe2000000000d */
[----:B------:R-:W-:Y:S06]  /*02d0*/  @P2 EXIT ;  /* 0x000000000000294d */ /* 0x000fec0003800000 */
[----:B------:R-:W-:Y:S01]  /*02e0*/  STG.E desc[UR4][R2.64], R13 ;  /* 0x0000000d02007986 */ /* 0x000fe2000c101904 */
[----:B------:R-:W-:Y:S05]  /*02f0*/  EXIT ;  /* 0x000000000000794d */ /* 0x000fea0003800000 */
.L_x_0:
[----:B------:R-:W-:-:S00]  /*0300*/  BRA `(.L_x_0) ;  /* 0xfffffffc00fc7947 */ /* 0x000fc0000383ffff */
[----:B------:R-:W-:-:S00]  /*0310*/  NOP ;  /* 0x0000000000007918 */ /* 0x000fc00000000000 */
        /* <DEDUP_REMOVED lines=14> */
.L_x_1:


//--------------------- .nv.global.init           --------------------------
	.section	.nv.global.init,"aw",@progbits
.nv.global.init:
	.type		_$_str,@object
	.size		_$_str,(_$_str_$_2 - _$_str)
_$_str:
        /*0000*/ 	.byte	0x5f, 0x5f, 0x43, 0x55, 0x44, 0x41, 0x5f, 0x46, 0x54, 0x5a, 0x00
	.type		_$_str_$_2,@object
	.size		_$_str_$_2,(.L_1 - _$_str_$_2)
_$_str_$_2:
        /*000b*/ 	.byte	0x5f, 0x5f, 0x43, 0x55, 0x44, 0x41, 0x5f, 0x50, 0x52, 0x45, 0x43, 0x5f, 0x53, 0x51, 0x52, 0x54
        /*001b*/ 	.byte	0x00
.L_1:


//--------------------- .nv.constant0.triton_poi_fused__native_batch_norm_legit_no_training_19 --------------------------
	.section	.nv.constant0.triton_poi_fused__native_batch_norm_legit_no_training_19,"a",@progbits
	.sectionflags	@""
	.align	4
.nv.constant0.triton_poi_fused__native_batch_norm_legit_no_training_19:
	.zero		580
